//
// Generated by NVIDIA NVVM Compiler
//
// Compiler Build ID: CL-36424714
// Cuda compilation tools, release 13.0, V13.0.88
// Based on NVVM 20.0.0
//

.version 9.0
.target sm_100
.address_size 64

	// .globl	_Z10dotProductPfS_S_
// _ZZ10dotProductPfS_S_E5cache has been demoted

.visible .entry _Z10dotProductPfS_S_(
	.param .u64 .ptr .align 1 _Z10dotProductPfS_S__param_0,
	.param .u64 .ptr .align 1 _Z10dotProductPfS_S__param_1,
	.param .u64 .ptr .align 1 _Z10dotProductPfS_S__param_2
)
{
	.reg .pred 	%p<5>;
	.reg .b32 	%r<14>;
	.reg .b32 	%f<8>;
	.reg .b64 	%rd<12>;
	// demoted variable
	.shared .align 4 .b8 _ZZ10dotProductPfS_S_E5cache[4096];
	ld.param.u64 	%rd1, [_Z10dotProductPfS_S__param_0];
	ld.param.u64 	%rd2, [_Z10dotProductPfS_S__param_1];
	ld.param.u64 	%rd3, [_Z10dotProductPfS_S__param_2];
	mov.u32 	%r1, %ctaid.x;
	mov.u32 	%r13, %ntid.x;
	mov.u32 	%r3, %tid.x;
	mad.lo.s32 	%r4, %r1, %r13, %r3;
	shl.b32 	%r8, %r3, 2;
	mov.u32 	%r9, _ZZ10dotProductPfS_S_E5cache;
	add.s32 	%r5, %r9, %r8;
	mov.b32 	%r10, 0;
	st.shared.u32 	[%r5], %r10;
	setp.gt.u32 	%p1, %r4, 1000000;
	@%p1 bra 	$L__BB0_6;
	cvta.to.global.u64 	%rd4, %rd1;
	cvta.to.global.u64 	%rd5, %rd2;
	mul.wide.u32 	%rd6, %r4, 4;
	add.s64 	%rd7, %rd4, %rd6;
	ld.global.f32 	%f1, [%rd7];
	add.s64 	%rd8, %rd5, %rd6;
	ld.global.f32 	%f2, [%rd8];
	mul.f32 	%f3, %f1, %f2;
	st.shared.f32 	[%r5], %f3;
	bar.sync 	0;
	setp.lt.u32 	%p2, %r13, 2;
	@%p2 bra 	$L__BB0_5;
$L__BB0_2:
	shr.u32 	%r7, %r13, 1;
	setp.ge.u32 	%p3, %r3, %r7;
	@%p3 bra 	$L__BB0_4;
	shl.b32 	%r11, %r7, 2;
	add.s32 	%r12, %r5, %r11;
	ld.shared.f32 	%f4, [%r12];
	ld.shared.f32 	%f5, [%r5];
	add.f32 	%f6, %f4, %f5;
	st.shared.f32 	[%r5], %f6;
$L__BB0_4:
	bar.sync 	0;
	setp.gt.u32 	%p4, %r13, 3;
	mov.u32 	%r13, %r7;
	@%p4 bra 	$L__BB0_2;
$L__BB0_5:
	ld.shared.f32 	%f7, [_ZZ10dotProductPfS_S_E5cache];
	cvta.to.global.u64 	%rd9, %rd3;
	mul.wide.u32 	%rd10, %r1, 4;
	add.s64 	%rd11, %rd9, %rd10;
	st.global.f32 	[%rd11], %f7;
$L__BB0_6:
	ret;

}


// ===== COMPILED SASS (sm_100) =====

	.target	sm_100

	.elftype	@"ET_EXEC"


//--------------------- .note.nv.tkinfo           --------------------------
	.section	.note.nv.tkinfo,"",@"SHT_NOTE"
	.sectionflags	@"SHF_NOTE_NV_TKINFO"
	.tkinfo
        /*0018*/ 	.word	0x00000002
        /*0030*/ 	.string	""
        /*0030*/ 	.string	"ptxas"
        /*0030*/ 	.string	"Cuda compilation tools, release 13.0, V13.0.88"
        /*0030*/ 	.string	"Build cuda_13.0.r13.0/compiler.36424714_0"
        /*0030*/ 	.string	"-arch sm_100 -m 64 "



//--------------------- .note.nv.cuinfo           --------------------------
	.section	.note.nv.cuinfo,"",@"SHT_NOTE"
	.sectionflags	@"SHF_NOTE_NV_CUINFO"
        /*0018*/ 	.short	0x0002
        /*001a*/ 	.short	0x0064
        /*001c*/ 	.short	0x0082
	.zero		2


//--------------------- .nv.info                  --------------------------
	.section	.nv.info,"",@"SHT_CUDA_INFO"
	.align	4


	//----- nvinfo : EIATTR_REGCOUNT
	.align		4
        /*0000*/ 	.byte	0x04, 0x2f
        /*0002*/ 	.short	(.L_1 - .L_0)
	.align		4
.L_0:
        /*0004*/ 	.word	index@(_Z10dotProductPfS_S_)
        /*0008*/ 	.word	0x0000000c


	//----- nvinfo : EIATTR_FRAME_SIZE
	.align		4
.L_1:
        /*000c*/ 	.byte	0x04, 0x11
        /*000e*/ 	.short	(.L_3 - .L_2)
	.align		4
.L_2:
        /*0010*/ 	.word	index@(_Z10dotProductPfS_S_)
        /*0014*/ 	.word	0x00000000


	//----- nvinfo : EIATTR_MIN_STACK_SIZE
	.align		4
.L_3:
        /*0018*/ 	.byte	0x04, 0x12
        /*001a*/ 	.short	(.L_5 - .L_4)
	.align		4
.L_4:
        /*001c*/ 	.word	index@(_Z10dotProductPfS_S_)
        /*0020*/ 	.word	0x00000000
.L_5:


//--------------------- .nv.compat                --------------------------
	.section	.nv.compat,"",@"SHT_CUDA_COMPAT_INFO"
	.align	4
        /*0000*/ 	.byte	0x02, 0x09, 0x00, 0x00, 0x02, 0x02, 0x01, 0x00, 0x02, 0x05, 0x05, 0x00, 0x03, 0x07, 0x01, 0x01
        /*0010*/ 	.byte	0x02, 0x03, 0x00, 0x00, 0x02, 0x06, 0x01, 0x00, 0x04, 0x0b, 0x08, 0x00, 0x09, 0x00, 0x00, 0x00
        /*0020*/ 	.byte	0x00, 0x00, 0x00, 0x00


//--------------------- .nv.info._Z10dotProductPfS_S_ --------------------------
	.section	.nv.info._Z10dotProductPfS_S_,"",@"SHT_CUDA_INFO"
	.sectionflags	@""
	.align	4


	//----- nvinfo : EIATTR_CUDA_API_VERSION
	.align		4
        /*0000*/ 	.byte	0x04, 0x37
        /*0002*/ 	.short	(.L_7 - .L_6)
.L_6:
        /*0004*/ 	.word	0x00000082


	//----- nvinfo : EIATTR_KPARAM_INFO
	.align		4
.L_7:
        /*0008*/ 	.byte	0x04, 0x17
        /*000a*/ 	.short	(.L_9 - .L_8)
.L_8:
        /*000c*/ 	.word	0x00000000
        /*0010*/ 	.short	0x0002
        /*0012*/ 	.short	0x0010
        /*0014*/ 	.byte	0x00, 0xf5, 0x21, 0x00


	//----- nvinfo : EIATTR_KPARAM_INFO
	.align		4
.L_9:
        /*0018*/ 	.byte	0x04, 0x17
        /*001a*/ 	.short	(.L_11 - .L_10)
.L_10:
        /*001c*/ 	.word	0x00000000
        /*0020*/ 	.short	0x0001
        /*0022*/ 	.short	0x0008
        /*0024*/ 	.byte	0x00, 0xf5, 0x21, 0x00


	//----- nvinfo : EIATTR_KPARAM_INFO
	.align		4
.L_11:
        /*0028*/ 	.byte	0x04, 0x17
        /*002a*/ 	.short	(.L_13 - .L_12)
.L_12:
        /*002c*/ 	.word	0x00000000
        /*0030*/ 	.short	0x0000
        /*0032*/ 	.short	0x0000
        /*0034*/ 	.byte	0x00, 0xf5, 0x21, 0x00


	//----- nvinfo : EIATTR_SPARSE_MMA_MASK
	.align		4
.L_13:
        /*0038*/ 	.byte	0x03, 0x50
        /*003a*/ 	.short	0x0000


	//----- nvinfo : EIATTR_MAXREG_COUNT
	.align		4
        /*003c*/ 	.byte	0x03, 0x1b
        /*003e*/ 	.short	0x00ff


	//----- nvinfo : EIATTR_NUM_BARRIERS
	.align		4
        /*0040*/ 	.byte	0x02, 0x4c
        /*0042*/ 	.byte	0x01
	.zero		1


	//----- nvinfo : EIATTR_MERCURY_ISA_VERSION
	.align		4
        /*0044*/ 	.byte	0x03, 0x5f
        /*0046*/ 	.short	0x0101


	//----- nvinfo : EIATTR_VRC_CTA_INIT_COUNT
	.align		4
        /*0048*/ 	.byte	0x02, 0x4a
	.zero		1
	.zero		1


	//----- nvinfo : EIATTR_EXIT_INSTR_OFFSETS
	.align		4
        /*004c*/ 	.byte	0x04, 0x1c
        /*004e*/ 	.short	(.L_15 - .L_14)


	//   ....[0]....
.L_14:
        /*0050*/ 	.word	0x000000c0


	//   ....[1]....
        /*0054*/ 	.word	0x000002b0


	//----- nvinfo : EIATTR_CBANK_PARAM_SIZE
	.align		4
.L_15:
        /*0058*/ 	.byte	0x03, 0x19
        /*005a*/ 	.short	0x0018


	//----- nvinfo : EIATTR_PARAM_CBANK
	.align		4
        /*005c*/ 	.byte	0x04, 0x0a
        /*005e*/ 	.short	(.L_17 - .L_16)
	.align		4
.L_16:
        /*0060*/ 	.word	index@(.nv.constant0._Z10dotProductPfS_S_)
        /*0064*/ 	.short	0x0380
        /*0066*/ 	.short	0x0018


	//----- nvinfo : EIATTR_SW_WAR
	.align		4
.L_17:
        /*0068*/ 	.byte	0x04, 0x36
        /*006a*/ 	.short	(.L_19 - .L_18)
.L_18:
        /*006c*/ 	.word	0x00000008
.L_19:


//--------------------- .nv.callgraph             --------------------------
	.section	.nv.callgraph,"",@"SHT_CUDA_CALLGRAPH"
	.align	4
	.sectionentsize	8
	.align		4
        /*0000*/ 	.word	0x00000000
	.align		4
        /*0004*/ 	.word	0xffffffff
	.align		4
        /*0008*/ 	.word	0x00000000
	.align		4
        /*000c*/ 	.word	0xfffffffe
	.align		4
        /*0010*/ 	.word	0x00000000
	.align		4
        /*0014*/ 	.word	0xfffffffd
	.align		4
        /*0018*/ 	.word	0x00000000
	.align		4
        /*001c*/ 	.word	0xfffffffc


//--------------------- .text._Z10dotProductPfS_S_ --------------------------
	.section	.text._Z10dotProductPfS_S_,"ax",@progbits
	.align	128
        .global         _Z10dotProductPfS_S_
        .type           _Z10dotProductPfS_S_,@function
        .size           _Z10dotProductPfS_S_,(.L_x_3 - _Z10dotProductPfS_S_)
        .other          _Z10dotProductPfS_S_,@"STO_CUDA_ENTRY STV_DEFAULT"
_Z10dotProductPfS_S_:
.text._Z10dotProductPfS_S_:
[----:B------:R-:W-:Y:S01]  /*0000*/  LDC R1, c[0x0][0x37c] ;  /* 0x0000df00ff017b82 */ /* 0x000fe20000000800 */
[----:B------:R-:W0:Y:S07]  /*0010*/  S2R R8, SR_TID.X ;  /* 0x0000000000087919 */ /* 0x000e2e0000002100 */
[----:B------:R-:W1:Y:S01]  /*0020*/  S2UR UR5, SR_CgaCtaId ;  /* 0x00000000000579c3 */ /* 0x000e620000008800 */
[----:B------:R-:W2:Y:S01]  /*0030*/  LDCU UR6, c[0x0][0x360] ;  /* 0x00006c00ff0677ac */ /* 0x000ea20008000800 */
[----:B------:R-:W3:Y:S01]  /*0040*/  S2R R9, SR_CTAID.X ;  /* 0x0000000000097919 */ /* 0x000ee20000002500 */
[----:B------:R-:W-:Y:S01]  /*0050*/  UMOV UR4, 0x400 ;  /* 0x0000040000047882 */ /* 0x000fe20000000000 */
[----:B--2---:R-:W-:Y:S01]  /*0060*/  MOV R6, UR6 ;  /* 0x0000000600067c02 */ /* 0x004fe20008000f00 */
[----:B-1----:R-:W-:-:S06]  /*0070*/  ULEA UR4, UR5, UR4, 0x18 ;  /* 0x0000000405047291 */ /* 0x002fcc000f8ec0ff */
[----:B0-----:R-:W-:Y:S01]  /*0080*/  LEA R0, R8, UR4, 0x2 ;  /* 0x0000000408007c11 */ /* 0x001fe2000f8e10ff */
[----:B---3--:R-:W-:-:S04]  /*0090*/  IMAD R7, R9, UR6, R8 ;  /* 0x0000000609077c24 */ /* 0x008fc8000f8e0208 */
[----:B------:R0:W-:Y:S01]  /*00a0*/  STS [R0], RZ ;  /* 0x000000ff00007388 */ /* 0x0001e20000000800 */
[----:B------:R-:W-:-:S13]  /*00b0*/  ISETP.GT.U32.AND P0, PT, R7, 0xf4240, PT ;  /* 0x000f42400700780c */ /* 0x000fda0003f04070 */
[----:B0-----:R-:W-:Y:S05]  /*00c0*/  @P0 EXIT ;  /* 0x000000000000094d */ /* 0x001fea0003800000 */
[----:B------:R-:W0:Y:S01]  /*00d0*/  LDC.64 R2, c[0x0][0x380] ;  /* 0x0000e000ff027b82 */ /* 0x000e220000000a00 */
[----:B------:R-:W1:Y:S07]  /*00e0*/  LDCU.64 UR6, c[0x0][0x358] ;  /* 0x00006b00ff0677ac */ /* 0x000e6e0008000a00 */
[----:B------:R-:W2:Y:S01]  /*00f0*/  LDC.64 R4, c[0x0][0x388] ;  /* 0x0000e200ff047b82 */ /* 0x000ea20000000a00 */
[----:B0-----:R-:W-:-:S06]  /*0100*/  IMAD.WIDE.U32 R2, R7, 0x4, R2 ;  /* 0x0000000407027825 */ /* 0x001fcc00078e0002 */
[----:B-1----:R-:W3:Y:S01]  /*0110*/  LDG.E R2, desc[UR6][R2.64] ;  /* 0x0000000602027981 */ /* 0x002ee2000c1e1900 */
[----:B--2---:R-:W-:-:S06]  /*0120*/  IMAD.WIDE.U32 R4, R7, 0x4, R4 ;  /* 0x0000000407047825 */ /* 0x004fcc00078e0004 */
[----:B------:R-:W3:Y:S01]  /*0130*/  LDG.E R5, desc[UR6][R4.64] ;  /* 0x0000000604057981 */ /* 0x000ee2000c1e1900 */
[----:B------:R-:W-:Y:S01]  /*0140*/  ISETP.GE.U32.AND P0, PT, R6, 0x2, PT ;  /* 0x000000020600780c */ /* 0x000fe20003f06070 */
[----:B---3--:R-:W-:-:S05]  /*0150*/  FMUL R7, R2, R5 ;  /* 0x0000000502077220 */ /* 0x008fca0000400000 */
[----:B------:R0:W-:Y:S01]  /*0160*/  STS [R0], R7 ;  /* 0x0000000700007388 */ /* 0x0001e20000000800 */
[----:B------:R-:W-:Y:S06]  /*0170*/  BAR.SYNC.DEFER_BLOCKING 0x0 ;  /* 0x0000000000007b1d */ /* 0x000fec0000010000 */
[----:B------:R-:W-:Y:S05]  /*0180*/  @!P0 BRA `(.L_x_0) ;  /* 0x00000000002c8947 */ /* 0x000fea0003800000 */
.L_x_1:
[----:B------:R-:W-:-:S04]  /*0190*/  SHF.R.U32.HI R5, RZ, 0x1, R6 ;  /* 0x00000001ff057819 */ /* 0x000fc80000011606 */
[----:B------:R-:W-:-:S13]  /*01a0*/  ISETP.GE.U32.AND P0, PT, R8, R5, PT ;  /* 0x000000050800720c */ /* 0x000fda0003f06070 */
[----:B------:R-:W-:Y:S01]  /*01b0*/  @!P0 LEA R2, R5, R0, 0x2 ;  /* 0x0000000005028211 */ /* 0x000fe200078e10ff */
[----:B------:R-:W-:Y:S05]  /*01c0*/  @!P0 LDS R3, [R0] ;  /* 0x0000000000038984 */ /* 0x000fea0000000800 */
[----:B------:R-:W1:Y:S02]  /*01d0*/  @!P0 LDS R2, [R2] ;  /* 0x0000000002028984 */ /* 0x000e640000000800 */
[----:B-1----:R-:W-:-:S05]  /*01e0*/  @!P0 FADD R3, R2, R3 ;  /* 0x0000000302038221 */ /* 0x002fca0000000000 */
[----:B------:R1:W-:Y:S01]  /*01f0*/  @!P0 STS [R0], R3 ;  /* 0x0000000300008388 */ /* 0x0003e20000000800 */
[----:B------:R-:W-:Y:S01]  /*0200*/  BAR.SYNC.DEFER_BLOCKING 0x0 ;  /* 0x0000000000007b1d */ /* 0x000fe20000010000 */
[----:B------:R-:W-:Y:S02]  /*0210*/  ISETP.GT.U32.AND P0, PT, R6, 0x3, PT ;  /* 0x000000030600780c */ /* 0x000fe40003f04070 */
[----:B------:R-:W-:-:S11]  /*0220*/  MOV R6, R5 ;  /* 0x0000000500067202 */ /* 0x000fd60000000f00 */
[----:B-1----:R-:W-:Y:S05]  /*0230*/  @P0 BRA `(.L_x_1) ;  /* 0xfffffffc00d40947 */ /* 0x002fea000383ffff */
.L_x_0:
[----:B------:R-:W1:Y:S01]  /*0240*/  S2UR UR5, SR_CgaCtaId ;  /* 0x00000000000579c3 */ /* 0x000e620000008800 */
[----:B------:R-:W-:-:S07]  /*0250*/  UMOV UR4, 0x400 ;  /* 0x0000040000047882 */ /* 0x000fce0000000000 */
[----:B------:R-:W2:Y:S01]  /*0260*/  LDC.64 R2, c[0x0][0x390] ;  /* 0x0000e400ff027b82 */ /* 0x000ea20000000a00 */
[----:B-1----:R-:W-:Y:S01]  /*0270*/  ULEA UR4, UR5, UR4, 0x18 ;  /* 0x0000000405047291 */ /* 0x002fe2000f8ec0ff */
[----:B--2---:R-:W-:-:S08]  /*0280*/  IMAD.WIDE.U32 R2, R9, 0x4, R2 ;  /* 0x0000000409027825 */ /* 0x004fd000078e0002 */
[----:B------:R-:W1:Y:S04]  /*0290*/  LDS R5, [UR4] ;  /* 0x00000004ff057984 */ /* 0x000e680008000800 */
[----:B-1----:R-:W-:Y:S01]  /*02a0*/  STG.E desc[UR6][R2.64], R5 ;  /* 0x0000000502007986 */ /* 0x002fe2000c101906 */
[----:B------:R-:W-:Y:S05]  /*02b0*/  EXIT ;  /* 0x000000000000794d */ /* 0x000fea0003800000 */
.L_x_2:
[----:B------:R-:W-:-:S00]  /*02c0*/  BRA `(.L_x_2) ;  /* 0xfffffffc00fc7947 */ /* 0x000fc0000383ffff */
[----:B------:R-:W-:-:S00]  /*02d0*/  NOP ;  /* 0x0000000000007918 */ /* 0x000fc00000000000 */
        /* <DEDUP_REMOVED lines=10> */
.L_x_3:


//--------------------- .nv.shared._Z10dotProductPfS_S_ --------------------------
	.section	.nv.shared._Z10dotProductPfS_S_,"aw",@nobits
	.sectionflags	@""
	.align	4
.nv.shared._Z10dotProductPfS_S_:
	.zero		5120


//--------------------- .nv.shared.reserved.0     --------------------------
	.section	.nv.shared.reserved.0,"aw",@nobits
	.weak		__nv_reservedSMEM_offset_0_alias
	.size		__nv_reservedSMEM_offset_0_alias, 0, 64
	.other		__nv_reservedSMEM_offset_0_alias,@"STO_CUDA_RESERVED_SHARED STV_DEFAULT"
__nv_reservedSMEM_offset_0_alias:
	.zero		0
	.zero		64


//--------------------- .nv.constant0._Z10dotProductPfS_S_ --------------------------
	.section	.nv.constant0._Z10dotProductPfS_S_,"a",@progbits
	.sectionflags	@""
	.align	4
.nv.constant0._Z10dotProductPfS_S_:
	.zero		920


//--------------------- SYMBOLS --------------------------

	.type		.nv.reservedSmem.offset0,@object
	.size		.nv.reservedSmem.offset0,0x4
	.type		.nv.reservedSmem.cap,@object
	.size		.nv.reservedSmem.cap,0x4
